	.headerflags	@"EF_CUDA_TEXMODE_UNIFIED EF_CUDA_64BIT_ADDRESS EF_CUDA_ACCELERATORS EF_CUDA_SM90 EF_CUDA_VIRTUAL_SM(EF_CUDA_SM90)"
	.elftype	@"ET_EXEC"


//--------------------- .nv.info                  --------------------------
	.section	.nv.info,"",@"SHT_CUDA_INFO"
	.align	4


	//----- nvinfo : EIATTR_REGCOUNT
	.align		4
        /*0000*/ 	.byte	0x04, 0x2f
        /*0002*/ 	.short	(.L_3 - .L_2)
	.align		4
.L_2:
        /*0004*/ 	.word	index@(triton_poi_fused__native_batch_norm_legit_no_training_convolution_41)
        /*0008*/ 	.word	0x00000020


	//----- nvinfo : EIATTR_MIN_STACK_SIZE
	.align		4
.L_3:
        /*000c*/ 	.byte	0x04, 0x12
        /*000e*/ 	.short	(.L_5 - .L_4)
	.align		4
.L_4:
        /*0010*/ 	.word	index@(triton_poi_fused__native_batch_norm_legit_no_training_convolution_41)
        /*0014*/ 	.word	0x00000000


	//----- nvinfo : EIATTR_FRAME_SIZE
	.align		4
.L_5:
        /*0018*/ 	.byte	0x04, 0x11
        /*001a*/ 	.short	(.L_7 - .L_6)
	.align		4
.L_6:
        /*001c*/ 	.word	index@(triton_poi_fused__native_batch_norm_legit_no_training_convolution_41)
        /*0020*/ 	.word	0x00000000


	//----- nvinfo : EIATTR_MIN_STACK_SIZE
	.align		4
.L_7:
        /*0024*/ 	.byte	0x04, 0x12
        /*0026*/ 	.short	(.L_9 - .L_8)
	.align		4
.L_8:
        /*0028*/ 	.word	index@(triton_poi_fused__native_batch_norm_legit_no_training_convolution_41)
        /*002c*/ 	.word	0x00000000
.L_9:


//--------------------- .nv.info.triton_poi_fused__native_batch_norm_legit_no_training_convolution_41 --------------------------
	.section	.nv.info.triton_poi_fused__native_batch_norm_legit_no_training_convolution_41,"",@"SHT_CUDA_INFO"
	.sectionflags	@""
	.align	4


	//----- nvinfo : EIATTR_CUDA_API_VERSION
	.align		4
        /*0000*/ 	.byte	0x04, 0x37
        /*0002*/ 	.short	(.L_11 - .L_10)
.L_10:
        /*0004*/ 	.word	0x0000007c


	//----- nvinfo : EIATTR_KPARAM_INFO
	.align		4
.L_11:
        /*0008*/ 	.byte	0x04, 0x17
        /*000a*/ 	.short	(.L_13 - .L_12)
.L_12:
        /*000c*/ 	.word	0x00000000
        /*0010*/ 	.short	0x000f
        /*0012*/ 	.short	0x0074
        /*0014*/ 	.byte	0x00, 0xf0, 0x11, 0x00


	//----- nvinfo : EIATTR_KPARAM_INFO
	.align		4
.L_13:
        /*0018*/ 	.byte	0x04, 0x17
        /*001a*/ 	.short	(.L_15 - .L_14)
.L_14:
        /*001c*/ 	.word	0x00000000
        /*0020*/ 	.short	0x000e
        /*0022*/ 	.short	0x0070
        /*0024*/ 	.byte	0x00, 0xf0, 0x11, 0x00


	//----- nvinfo : EIATTR_KPARAM_INFO
	.align		4
.L_15:
        /*0028*/ 	.byte	0x04, 0x17
        /*002a*/ 	.short	(.L_17 - .L_16)
.L_16:
        /*002c*/ 	.word	0x00000000
        /*0030*/ 	.short	0x000d
        /*0032*/ 	.short	0x0068
        /*0034*/ 	.byte	0x00, 0xf4, 0x21, 0x00


	//----- nvinfo : EIATTR_KPARAM_INFO
	.align		4
.L_17:
        /*0038*/ 	.byte	0x04, 0x17
        /*003a*/ 	.short	(.L_19 - .L_18)
.L_18:
        /*003c*/ 	.word	0x00000000
        /*0040*/ 	.short	0x000c
        /*0042*/ 	.short	0x0060
        /*0044*/ 	.byte	0x00, 0xf4, 0x21, 0x00


	//----- nvinfo : EIATTR_KPARAM_INFO
	.align		4
.L_19:
        /*0048*/ 	.byte	0x04, 0x17
        /*004a*/ 	.short	(.L_21 - .L_20)
.L_20:
        /*004c*/ 	.word	0x00000000
        /*0050*/ 	.short	0x000b
        /*0052*/ 	.short	0x0058
        /*0054*/ 	.byte	0x00, 0xf4, 0x21, 0x00


	//----- nvinfo : EIATTR_KPARAM_INFO
	.align		4
.L_21:
        /*0058*/ 	.byte	0x04, 0x17
        /*005a*/ 	.short	(.L_23 - .L_22)
.L_22:
        /*005c*/ 	.word	0x00000000
        /*0060*/ 	.short	0x000a
        /*0062*/ 	.short	0x0050
        /*0064*/ 	.byte	0x00, 0xf4, 0x21, 0x00


	//----- nvinfo : EIATTR_KPARAM_INFO
	.align		4
.L_23:
        /*0068*/ 	.byte	0x04, 0x17
        /*006a*/ 	.short	(.L_25 - .L_24)
.L_24:
        /*006c*/ 	.word	0x00000000
        /*0070*/ 	.short	0x0009
        /*0072*/ 	.short	0x0048
        /*0074*/ 	.byte	0x00, 0xf4, 0x21, 0x00


	//----- nvinfo : EIATTR_KPARAM_INFO
	.align		4
.L_25:
        /*0078*/ 	.byte	0x04, 0x17
        /*007a*/ 	.short	(.L_27 - .L_26)
.L_26:
        /*007c*/ 	.word	0x00000000
        /*0080*/ 	.short	0x0008
        /*0082*/ 	.short	0x0040
        /*0084*/ 	.byte	0x00, 0xf4, 0x21, 0x00


	//----- nvinfo : EIATTR_KPARAM_INFO
	.align		4
.L_27:
        /*0088*/ 	.byte	0x04, 0x17
        /*008a*/ 	.short	(.L_29 - .L_28)
.L_28:
        /*008c*/ 	.word	0x00000000
        /*0090*/ 	.short	0x0007
        /*0092*/ 	.short	0x0038
        /*0094*/ 	.byte	0x00, 0xf4, 0x21, 0x00


	//----- nvinfo : EIATTR_KPARAM_INFO
	.align		4
.L_29:
        /*0098*/ 	.byte	0x04, 0x17
        /*009a*/ 	.short	(.L_31 - .L_30)
.L_30:
        /*009c*/ 	.word	0x00000000
        /*00a0*/ 	.short	0x0006
        /*00a2*/ 	.short	0x0030
        /*00a4*/ 	.byte	0x00, 0xf4, 0x21, 0x00


	//----- nvinfo : EIATTR_KPARAM_INFO
	.align		4
.L_31:
        /*00a8*/ 	.byte	0x04, 0x17
        /*00aa*/ 	.short	(.L_33 - .L_32)
.L_32:
        /*00ac*/ 	.word	0x00000000
        /*00b0*/ 	.short	0x0005
        /*00b2*/ 	.short	0x0028
        /*00b4*/ 	.byte	0x00, 0xf4, 0x21, 0x00


	//----- nvinfo : EIATTR_KPARAM_INFO
	.align		4
.L_33:
        /*00b8*/ 	.byte	0x04, 0x17
        /*00ba*/ 	.short	(.L_35 - .L_34)
.L_34:
        /*00bc*/ 	.word	0x00000000
        /*00c0*/ 	.short	0x0004
        /*00c2*/ 	.short	0x0020
        /*00c4*/ 	.byte	0x00, 0xf4, 0x21, 0x00


	//----- nvinfo : EIATTR_KPARAM_INFO
	.align		4
.L_35:
        /*00c8*/ 	.byte	0x04, 0x17
        /*00ca*/ 	.short	(.L_37 - .L_36)
.L_36:
        /*00cc*/ 	.word	0x00000000
        /*00d0*/ 	.short	0x0003
        /*00d2*/ 	.short	0x0018
        /*00d4*/ 	.byte	0x00, 0xf4, 0x21, 0x00


	//----- nvinfo : EIATTR_KPARAM_INFO
	.align		4
.L_37:
        /*00d8*/ 	.byte	0x04, 0x17
        /*00da*/ 	.short	(.L_39 - .L_38)
.L_38:
        /*00dc*/ 	.word	0x00000000
        /*00e0*/ 	.short	0x0002
        /*00e2*/ 	.short	0x0010
        /*00e4*/ 	.byte	0x00, 0xf4, 0x21, 0x00


	//----- nvinfo : EIATTR_KPARAM_INFO
	.align		4
.L_39:
        /*00e8*/ 	.byte	0x04, 0x17
        /*00ea*/ 	.short	(.L_41 - .L_40)
.L_40:
        /*00ec*/ 	.word	0x00000000
        /*00f0*/ 	.short	0x0001
        /*00f2*/ 	.short	0x0008
        /*00f4*/ 	.byte	0x00, 0xf4, 0x21, 0x00


	//----- nvinfo : EIATTR_KPARAM_INFO
	.align		4
.L_41:
        /*00f8*/ 	.byte	0x04, 0x17
        /*00fa*/ 	.short	(.L_43 - .L_42)
.L_42:
        /*00fc*/ 	.word	0x00000000
        /*0100*/ 	.short	0x0000
        /*0102*/ 	.short	0x0000
        /*0104*/ 	.byte	0x00, 0xf4, 0x21, 0x00


	//----- nvinfo : EIATTR_SPARSE_MMA_MASK
	.align		4
.L_43:
        /*0108*/ 	.byte	0x03, 0x50
        /*010a*/ 	.short	0x0000


	//----- nvinfo : EIATTR_MAXREG_COUNT
	.align		4
        /*010c*/ 	.byte	0x03, 0x1b
        /*010e*/ 	.short	0x00ff


	//----- nvinfo : EIATTR_EXIT_INSTR_OFFSETS
	.align		4
        /*0110*/ 	.byte	0x04, 0x1c
        /*0112*/ 	.short	(.L_45 - .L_44)


	//   ....[0]....
.L_44:
        /*0114*/ 	.word	0x00000dd0


	//   ....[1]....
        /*0118*/ 	.word	0x00000df0


	//----- nvinfo : EIATTR_REQNTID
	.align		4
.L_45:
        /*011c*/ 	.byte	0x04, 0x10
        /*011e*/ 	.short	(.L_47 - .L_46)
.L_46:
        /*0120*/ 	.word	0x00000080
        /*0124*/ 	.word	0x00000001
        /*0128*/ 	.word	0x00000001


	//----- nvinfo : EIATTR_CBANK_PARAM_SIZE
	.align		4
.L_47:
        /*012c*/ 	.byte	0x03, 0x19
        /*012e*/ 	.short	0x0078


	//----- nvinfo : EIATTR_PARAM_CBANK
	.align		4
        /*0130*/ 	.byte	0x04, 0x0a
        /*0132*/ 	.short	(.L_49 - .L_48)
	.align		4
.L_48:
        /*0134*/ 	.word	index@(.nv.constant0.triton_poi_fused__native_batch_norm_legit_no_training_convolution_41)
        /*0138*/ 	.short	0x0210
        /*013a*/ 	.short	0x0078


	//----- nvinfo : EIATTR_SW_WAR
	.align		4
.L_49:
        /*013c*/ 	.byte	0x04, 0x36
        /*013e*/ 	.short	(.L_51 - .L_50)
.L_50:
        /*0140*/ 	.word	0x00000008
.L_51:


//--------------------- .nv.callgraph             --------------------------
	.section	.nv.callgraph,"",@"SHT_CUDA_CALLGRAPH"
	.align	4
	.sectionentsize	8
	.align		4
        /*0000*/ 	.word	0x00000000
	.align		4
        /*0004*/ 	.word	0xffffffff
	.align		4
        /*0008*/ 	.word	0x00000000
	.align		4
        /*000c*/ 	.word	0xfffffffe
	.align		4
        /*0010*/ 	.word	0x00000000
	.align		4
        /*0014*/ 	.word	0xfffffffd
	.align		4
        /*0018*/ 	.word	0x00000000
	.align		4
        /*001c*/ 	.word	0xfffffffc


//--------------------- .nv.constant4             --------------------------
	.section	.nv.constant4,"a",@progbits
	.align	8
	.align		8
.nv.constant4:
        /*0000*/ 	.dword	_$_str
	.align		8
        /*0008*/ 	.dword	_$_str_$_2


//--------------------- .text.triton_poi_fused__native_batch_norm_legit_no_training_convolution_41 --------------------------
	.section	.text.triton_poi_fused__native_batch_norm_legit_no_training_convolution_41,"ax",@progbits
	.sectionflags	@"SHF_BARRIERS=1"
	.align	128
        .global         triton_poi_fused__native_batch_norm_legit_no_training_convolution_41
        .type           triton_poi_fused__native_batch_norm_legit_no_training_convolution_41,@function
        .size           triton_poi_fused__native_batch_norm_legit_no_training_convolution_41,(.L_x_1 - triton_poi_fused__native_batch_norm_legit_no_training_convolution_41)
        .other          triton_poi_fused__native_batch_norm_legit_no_training_convolution_41,@"STO_CUDA_ENTRY STV_DEFAULT"
triton_poi_fused__native_batch_norm_legit_no_training_convolution_41:
.text.triton_poi_fused__native_batch_norm_legit_no_training_convolution_41:
[----:B------:R-:W0:Y:S01]  /*0000*/  LDC R1, c[0x0][0x28] ;  /* 0x00000a00ff017b82 */ /* 0x000e220000000800 */
[----:B------:R-:W1:Y:S07]  /*0010*/  S2R R3, SR_CTAID.Y ;  /* 0x0000000000037919 */ /* 0x000e6e0000002600 */
[----:B------:R-:W2:Y:S01]  /*0020*/  LDC.64 R10, c[0x0][0x220] ;  /* 0x00008800ff0a7b82 */ /* 0x000ea20000000a00 */
[----:B------:R-:W-:Y:S01]  /*0030*/  CS2R R6, SRZ ;  /* 0x0000000000067805 */ /* 0x000fe2000001ff00 */
[----:B------:R-:W-:Y:S01]  /*0040*/  ULDC.64 UR6, c[0x0][0x208] ;  /* 0x0000820000067ab9 */ /* 0x000fe20000000a00 */
[----:B------:R-:W3:Y:S01]  /*0050*/  S2R R8, SR_TID.X ;  /* 0x0000000000087919 */ /* 0x000ee20000002100 */
[----:B------:R-:W4:Y:S04]  /*0060*/  S2R R20, SR_CTAID.X ;  /* 0x0000000000147919 */ /* 0x000f280000002500 */
[----:B------:R-:W5:Y:S08]  /*0070*/  LDC.64 R16, c[0x0][0x218] ;  /* 0x00008600ff107b82 */ /* 0x000f700000000a00 */
[----:B------:R-:W4:Y:S01]  /*0080*/  LDC.64 R22, c[0x0][0x210] ;  /* 0x00008400ff167b82 */ /* 0x000f220000000a00 */
[----:B-1----:R-:W-:-:S02]  /*0090*/  SHF.L.U32 R3, R3, 0x5, RZ ;  /* 0x0000000503037819 */ /* 0x002fc400000006ff */
[----:B---3--:R-:W-:-:S04]  /*00a0*/  SHF.L.U32 R0, R8, 0x2, RZ ;  /* 0x0000000208007819 */ /* 0x008fc800000006ff */
[----:B------:R-:W-:-:S04]  /*00b0*/  LOP3.LUT R0, R3, 0x1c, R0, 0xf8, !PT ;  /* 0x0000001c03007812 */ /* 0x000fc800078ef800 */
[----:B------:R-:W-:Y:S02]  /*00c0*/  SHF.R.S32.HI R5, RZ, 0x1f, R0 ;  /* 0x0000001fff057819 */ /* 0x000fe40000011400 */
[----:B------:R-:W-:Y:S02]  /*00d0*/  ISETP.GE.AND P0, PT, R0, 0x80, PT ;  /* 0x000000800000780c */ /* 0x000fe40003f06270 */
[----:B------:R-:W-:Y:S02]  /*00e0*/  LEA.HI R2, R5, R0, RZ, 0x5 ;  /* 0x0000000005027211 */ /* 0x000fe400078f28ff */
[----:B------:R-:W-:Y:S02]  /*00f0*/  CS2R R4, SRZ ;  /* 0x0000000000047805 */ /* 0x000fe4000001ff00 */
[----:B------:R-:W-:-:S05]  /*0100*/  LOP3.LUT R21, R2, 0xffffffe0, RZ, 0xc0, !PT ;  /* 0xffffffe002157812 */ /* 0x000fca00078ec0ff */
[----:B------:R-:W-:-:S04]  /*0110*/  IMAD.IADD R21, R0, 0x1, -R21 ;  /* 0x0000000100157824 */ /* 0x000fc800078e0a15 */
[----:B--2---:R-:W-:-:S05]  /*0120*/  IMAD.WIDE R10, R21, 0x4, R10 ;  /* 0x00000004150a7825 */ /* 0x004fca00078e020a */
[----:B------:R1:W2:Y:S01]  /*0130*/  @!P0 LDG.E.EL.128 R4, desc[UR6][R10.64] ;  /* 0x000000060a048981 */ /* 0x0002a2000c2e1d00 */
[----:B------:R-:W-:Y:S01]  /*0140*/  SHF.L.U32 R2, R2, 0x6, RZ ;  /* 0x0000000602027819 */ /* 0x000fe200000006ff */
[----:B-----5:R-:W-:Y:S01]  /*0150*/  IMAD.WIDE R26, R21, 0x4, R16 ;  /* 0x00000004151a7825 */ /* 0x020fe200078e0210 */
[----:B------:R-:W-:Y:S02]  /*0160*/  SHF.R.U32.HI R19, RZ, 0x3, R8 ;  /* 0x00000003ff137819 */ /* 0x000fe40000011608 */
[----:B------:R-:W-:Y:S02]  /*0170*/  CS2R R8, SRZ ;  /* 0x0000000000087805 */ /* 0x000fe4000001ff00 */
[----:B------:R-:W-:Y:S02]  /*0180*/  LOP3.LUT R0, R2, 0xfffff800, RZ, 0xc0, !PT ;  /* 0xfffff80002007812 */ /* 0x000fe400078ec0ff */
[----:B------:R-:W-:Y:S02]  /*0190*/  CS2R R12, SRZ ;  /* 0x00000000000c7805 */ /* 0x000fe4000001ff00 */
[----:B----4-:R-:W-:-:S02]  /*01a0*/  SHF.L.U32 R20, R20, 0x5, RZ ;  /* 0x0000000514147819 */ /* 0x010fc400000006ff */
[----:B------:R-:W-:Y:S02]  /*01b0*/  CS2R R14, SRZ ;  /* 0x00000000000e7805 */ /* 0x000fe4000001ff00 */
[----:B------:R-:W-:Y:S01]  /*01c0*/  SGXT.U32 R19, R19, 0x4 ;  /* 0x000000041313781a */ /* 0x000fe20000000000 */
[----:B------:R-:W-:Y:S01]  /*01d0*/  IMAD.IADD R29, R21, 0x1, R0 ;  /* 0x00000001151d7824 */ /* 0x000fe200078e0200 */
[----:B-1----:R-:W-:Y:S02]  /*01e0*/  CS2R R10, SRZ ;  /* 0x00000000000a7805 */ /* 0x002fe4000001ff00 */
[----:B------:R-:W-:Y:S02]  /*01f0*/  LOP3.LUT R2, R20, 0x10, R19, 0xfe, !PT ;  /* 0x0000001014027812 */ /* 0x000fe400078efe13 */
[----:B------:R-:W-:Y:S02]  /*0200*/  CS2R R16, SRZ ;  /* 0x0000000000107805 */ /* 0x000fe4000001ff00 */
[----:B------:R-:W-:Y:S01]  /*0210*/  LOP3.LUT R0, R20, R19, RZ, 0xfc, !PT ;  /* 0x0000001314007212 */ /* 0x000fe200078efcff */
[----:B------:R-:W3:Y:S01]  /*0220*/  @!P0 LDG.E.EL.128 R12, desc[UR6][R26.64] ;  /* 0x000000061a0c8981 */ /* 0x000ee2000c2e1d00 */
[----:B------:R-:W-:-:S02]  /*0230*/  ISETP.LT.AND P1, PT, R2, 0x40, !P0 ;  /* 0x000000400200780c */ /* 0x000fc40004721270 */
[----:B------:R-:W-:Y:S02]  /*0240*/  ISETP.LT.AND P2, PT, R0, 0x40, !P0 ;  /* 0x000000400000780c */ /* 0x000fe40004741270 */
[-C--:B------:R-:W-:Y:S02]  /*0250*/  LEA R2, R2, R29.reuse, 0x5 ;  /* 0x0000001d02027211 */ /* 0x080fe400078e28ff */
[----:B------:R-:W-:Y:S02]  /*0260*/  LEA R0, R0, R29, 0x5 ;  /* 0x0000001d00007211 */ /* 0x000fe400078e28ff */
[----:B------:R-:W-:Y:S01]  /*0270*/  CS2R R18, SRZ ;  /* 0x0000000000127805 */ /* 0x000fe2000001ff00 */
[----:B0-----:R-:W-:-:S04]  /*0280*/  IMAD.WIDE R24, R2, 0x4, R22 ;  /* 0x0000000402187825 */ /* 0x001fc800078e0216 */
[----:B------:R-:W-:Y:S01]  /*0290*/  IMAD.WIDE R28, R0, 0x4, R22 ;  /* 0x00000004001c7825 */ /* 0x000fe200078e0216 */
[----:B------:R-:W3:Y:S04]  /*02a0*/  @P1 LDG.E.EL.128 R8, desc[UR6][R24.64] ;  /* 0x0000000618081981 */ /* 0x000ee8000c2e1d00 */
[----:B------:R0:W4:Y:S02]  /*02b0*/  @P2 LDG.E.EL.128 R16, desc[UR6][R28.64] ;  /* 0x000000061c102981 */ /* 0x000124000c2e1d00 */
[----:B0-----:R-:W0:Y:S02]  /*02c0*/  LDC.64 R28, c[0x0][0x230] ;  /* 0x00008c00ff1c7b82 */ /* 0x001e240000000a00 */
[----:B0-----:R-:W-:-:S04]  /*02d0*/  IMAD.WIDE R28, R21, 0x4, R28 ;  /* 0x00000004151c7825 */ /* 0x001fc800078e021c */
[----:B--2---:R-:W-:Y:S01]  /*02e0*/  FADD R4, R4, 9.9999997473787516356e-06 ;  /* 0x3727c5ac04047421 */ /* 0x004fe20000000000 */
[----:B------:R-:W-:-:S03]  /*02f0*/  FADD R5, R5, 9.9999997473787516356e-06 ;  /* 0x3727c5ac05057421 */ /* 0x000fc60000000000 */
[----:B------:R-:W0:Y:S01]  /*0300*/  MUFU.SQRT R23, R4 ;  /* 0x0000000400177308 */ /* 0x000e220000002000 */
[----:B------:R-:W-:-:S07]  /*0310*/  FADD R25, R6, 9.9999997473787516356e-06 ;  /* 0x3727c5ac06197421 */ /* 0x000fce0000000000 */
[----:B------:R-:W1:Y:S01]  /*0320*/  MUFU.SQRT R22, R5 ;  /* 0x0000000500167308 */ /* 0x000e620000002000 */
[----:B------:R-:W-:-:S07]  /*0330*/  FADD R26, R7, 9.9999997473787516356e-06 ;  /* 0x3727c5ac071a7421 */ /* 0x000fce0000000000 */
[----:B------:R-:W2:Y:S01]  /*0340*/  MUFU.SQRT R25, R25 ;  /* 0x0000001900197308 */ /* 0x000ea20000002000 */
[C---:B0-----:R-:W-:Y:S02]  /*0350*/  FSETP.GT.AND P5, PT, R23.reuse, 8.50705917302346158658e+37, PT ;  /* 0x7e8000001700780b */ /* 0x041fe40003fa4000 */
[----:B------:R-:W-:Y:S01]  /*0360*/  FSETP.GEU.AND P6, PT, R23, 1.175494350822287508e-38, PT ;  /* 0x008000001700780b */ /* 0x000fe20003fce000 */
[----:B------:R-:W-:Y:S01]  /*0370*/  IMAD.MOV.U32 R6, RZ, RZ, 0x3e800000 ;  /* 0x3e800000ff067424 */ /* 0x000fe200078e00ff */
[----:B-1----:R-:W-:-:S03]  /*0380*/  FSETP.GT.AND P3, PT, R22, 8.50705917302346158658e+37, PT ;  /* 0x7e8000001600780b */ /* 0x002fc60003f64000 */
[----:B------:R-:W0:Y:S01]  /*0390*/  MUFU.SQRT R26, R26 ;  /* 0x0000001a001a7308 */ /* 0x000e220000002000 */
[----:B------:R-:W-:Y:S02]  /*03a0*/  FSEL R7, R6, 1, P5 ;  /* 0x3f80000006077808 */ /* 0x000fe40002800000 */
[----:B--2---:R-:W-:-:S03]  /*03b0*/  FSETP.GT.AND P4, PT, R25, 8.50705917302346158658e+37, PT ;  /* 0x7e8000001900780b */ /* 0x004fc60003f84000 */
[----:B------:R-:W-:Y:S02]  /*03c0*/  @P5 FMUL R23, R23, 0.25 ;  /* 0x3e80000017175820 */ /* 0x000fe40000400000 */
[----:B------:R-:W-:Y:S01]  /*03d0*/  @!P6 FMUL R7, R7, 16777216 ;  /* 0x4b8000000707e820 */ /* 0x000fe20000400000 */
[C---:B------:R-:W-:Y:S01]  /*03e0*/  FSETP.GEU.AND P5, PT, R22.reuse, 1.175494350822287508e-38, PT ;  /* 0x008000001600780b */ /* 0x040fe20003fae000 */
[----:B------:R-:W-:Y:S01]  /*03f0*/  @!P6 FMUL R23, R23, 16777216 ;  /* 0x4b8000001717e820 */ /* 0x000fe20000400000 */
[C---:B------:R-:W-:Y:S01]  /*0400*/  FSETP.GEU.AND P6, PT, R25.reuse, 1.175494350822287508e-38, PT ;  /* 0x008000001900780b */ /* 0x040fe20003fce000 */
[----:B------:R-:W-:Y:S01]  /*0410*/  @P3 FMUL R22, R22, 0.25 ;  /* 0x3e80000016163820 */ /* 0x000fe20000400000 */
[----:B------:R-:W-:Y:S02]  /*0420*/  FSEL R5, R6, 1, P3 ;  /* 0x3f80000006057808 */ /* 0x000fe40001800000 */
[----:B0-----:R-:W-:Y:S02]  /*0430*/  FSETP.GT.AND P3, PT, R26, 8.50705917302346158658e+37, PT ;  /* 0x7e8000001a00780b */ /* 0x001fe40003f64000 */
[----:B------:R-:W-:Y:S01]  /*0440*/  FSEL R4, R6, 1, P4 ;  /* 0x3f80000006047808 */ /* 0x000fe20002000000 */
[----:B------:R-:W-:Y:S01]  /*0450*/  @P4 FMUL R25, R25, 0.25 ;  /* 0x3e80000019194820 */ /* 0x000fe20000400000 */
[----:B------:R-:W-:Y:S01]  /*0460*/  FSETP.GEU.AND P4, PT, R26, 1.175494350822287508e-38, PT ;  /* 0x008000001a00780b */ /* 0x000fe20003f8e000 */
[C---:B---3--:R-:W-:Y:S01]  /*0470*/  FADD R11, -R15.reuse, R11 ;  /* 0x0000000b0f0b7221 */ /* 0x048fe20000000100 */
[----:B----4-:R-:W-:Y:S01]  /*0480*/  FADD R19, -R15, R19 ;  /* 0x000000130f137221 */ /* 0x010fe20000000100 */
[C---:B------:R-:W-:Y:S01]  /*0490*/  FADD R10, -R14.reuse, R10 ;  /* 0x0000000a0e0a7221 */ /* 0x040fe20000000100 */
[----:B------:R-:W-:Y:S01]  /*04a0*/  FADD R18, -R14, R18 ;  /* 0x000000120e127221 */ /* 0x000fe20000000100 */
[----:B------:R-:W-:Y:S01]  /*04b0*/  @!P5 FMUL R22, R22, 16777216 ;  /* 0x4b8000001616d820 */ /* 0x000fe20000400000 */
[----:B------:R-:W0:Y:S01]  /*04c0*/  LDC.64 R14, c[0x0][0x228] ;  /* 0x00008a00ff0e7b82 */ /* 0x000e220000000a00 */
[----:B------:R-:W-:-:S02]  /*04d0*/  @!P6 FMUL R25, R25, 16777216 ;  /* 0x4b8000001919e820 */ /* 0x000fc40000400000 */
[----:B------:R-:W-:Y:S01]  /*04e0*/  @P3 FMUL R26, R26, 0.25 ;  /* 0x3e8000001a1a3820 */ /* 0x000fe20000400000 */
[----:B------:R-:W1:Y:S03]  /*04f0*/  MUFU.RCP R24, R23 ;  /* 0x0000001700187308 */ /* 0x000e660000001000 */
[----:B------:R-:W-:-:S05]  /*0500*/  @!P4 FMUL R26, R26, 16777216 ;  /* 0x4b8000001a1ac820 */ /* 0x000fca0000400000 */
[----:B------:R-:W2:Y:S08]  /*0510*/  MUFU.RCP R22, R22 ;  /* 0x0000001600167308 */ /* 0x000eb00000001000 */
[----:B------:R-:W3:Y:S01]  /*0520*/  MUFU.RCP R25, R25 ;  /* 0x0000001900197308 */ /* 0x000ee20000001000 */
[----:B------:R-:W-:Y:S01]  /*0530*/  @!P5 FMUL R5, R5, 16777216 ;  /* 0x4b8000000505d820 */ /* 0x000fe20000400000 */
[----:B------:R-:W-:Y:S01]  /*0540*/  @!P6 FMUL R4, R4, 16777216 ;  /* 0x4b8000000404e820 */ /* 0x000fe20000400000 */
[----:B------:R-:W-:-:S05]  /*0550*/  FADD R9, -R13, R9 ;  /* 0x000000090d097221 */ /* 0x000fca0000000100 */
[----:B------:R-:W4:Y:S01]  /*0560*/  MUFU.RCP R26, R26 ;  /* 0x0000001a001a7308 */ /* 0x000f220000001000 */
[----:B------:R-:W-:Y:S01]  /*0570*/  FADD R17, -R13, R17 ;  /* 0x000000110d117221 */ /* 0x000fe20000000100 */
[----:B------:R-:W-:Y:S01]  /*0580*/  FSEL R13, R6, 1, P3 ;  /* 0x3f800000060d7808 */ /* 0x000fe20001800000 */
[----:B-1----:R-:W-:Y:S01]  /*0590*/  FMUL R27, R24, R7 ;  /* 0x00000007181b7220 */ /* 0x002fe20000400000 */
[----:B--2---:R-:W-:Y:S01]  /*05a0*/  FMUL R22, R22, R5 ;  /* 0x0000000516167220 */ /* 0x004fe20000400000 */
[----:B------:R-:W-:Y:S01]  /*05b0*/  CS2R R6, SRZ ;  /* 0x0000000000067805 */ /* 0x000fe2000001ff00 */
[----:B---3--:R-:W-:Y:S01]  /*05c0*/  FMUL R25, R25, R4 ;  /* 0x0000000419197220 */ /* 0x008fe20000400000 */
[----:B------:R-:W-:Y:S01]  /*05d0*/  CS2R R4, SRZ ;  /* 0x0000000000047805 */ /* 0x000fe2000001ff00 */
[----:B0-----:R-:W-:-:S04]  /*05e0*/  IMAD.WIDE R14, R21, 0x4, R14 ;  /* 0x00000004150e7825 */ /* 0x001fc800078e020e */
[----:B------:R-:W-:Y:S01]  /*05f0*/  @!P4 FMUL R13, R13, 16777216 ;  /* 0x4b8000000d0dc820 */ /* 0x000fe20000400000 */
[C---:B------:R-:W-:Y:S01]  /*0600*/  FADD R8, -R12.reuse, R8 ;  /* 0x000000080c087221 */ /* 0x040fe20000000100 */
[----:B------:R-:W-:Y:S01]  /*0610*/  FADD R23, -R12, R16 ;  /* 0x000000100c177221 */ /* 0x000fe20000000100 */
[----:B------:R0:W2:Y:S01]  /*0620*/  @!P0 LDG.E.EL.128 R4, desc[UR6][R14.64] ;  /* 0x000000060e048981 */ /* 0x0000a2000c2e1d00 */
[----:B----4-:R-:W-:Y:S01]  /*0630*/  FMUL R24, R26, R13 ;  /* 0x0000000d1a187220 */ /* 0x010fe20000400000 */
[----:B------:R-:W-:Y:S02]  /*0640*/  CS2R R12, SRZ ;  /* 0x00000000000c7805 */ /* 0x000fe4000001ff00 */
[----:B0-----:R-:W-:-:S06]  /*0650*/  CS2R R14, SRZ ;  /* 0x00000000000e7805 */ /* 0x001fcc000001ff00 */
[----:B------:R-:W2:Y:S01]  /*0660*/  @!P0 LDG.E.EL.128 R12, desc[UR6][R28.64] ;  /* 0x000000061c0c8981 */ /* 0x000ea2000c2e1d00 */
[----:B------:R-:W0:Y:S01]  /*0670*/  S2R R21, SR_TID.X ;  /* 0x0000000000157919 */ /* 0x000e220000002100 */
[----:B------:R-:W1:Y:S01]  /*0680*/  S2R R16, SR_TID.X ;  /* 0x0000000000107919 */ /* 0x000e620000002100 */
[----:B------:R-:W3:Y:S01]  /*0690*/  S2UR UR5, SR_CgaCtaId ;  /* 0x00000000000579c3 */ /* 0x000ee20000008800 */
[-C--:B------:R-:W-:Y:S01]  /*06a0*/  FMUL R23, R23, R27.reuse ;  /* 0x0000001b17177220 */ /* 0x080fe20000400000 */
[----:B------:R-:W-:Y:S01]  /*06b0*/  FMUL R27, R8, R27 ;  /* 0x0000001b081b7220 */ /* 0x000fe20000400000 */
[-C--:B------:R-:W-:Y:S01]  /*06c0*/  FMUL R26, R17, R22.reuse ;  /* 0x00000016111a7220 */ /* 0x080fe20000400000 */
[----:B------:R-:W-:Y:S01]  /*06d0*/  FMUL R17, R9, R22 ;  /* 0x0000001609117220 */ /* 0x000fe20000400000 */
[----:B------:R-:W-:Y:S02]  /*06e0*/  UMOV UR4, 0x400 ;  /* 0x0000040000047882 */ /* 0x000fe40000000000 */
[----:B---3--:R-:W-:Y:S01]  /*06f0*/  UPRMT UR4, UR5, 0x654, UR4 ;  /* 0x0000065405047896 */ /* 0x008fe20008000004 */
[----:B-1----:R-:W-:-:S04]  /*0700*/  SHF.R.U32.HI R22, RZ, 0x3, R16 ;  /* 0x00000003ff167819 */ /* 0x002fc80000011610 */
[----:B------:R-:W-:Y:S01]  /*0710*/  SGXT.U32 R22, R22, 0x4 ;  /* 0x000000041616781a */ /* 0x000fe20000000000 */
[-CC-:B--2---:R-:W-:Y:S01]  /*0720*/  FFMA R8, R23, R4.reuse, R12.reuse ;  /* 0x0000000417087223 */ /* 0x184fe2000000000c */
[----:B0-----:R-:W-:Y:S01]  /*0730*/  SHF.L.U32 R23, R21, 0x7, RZ ;  /* 0x0000000715177819 */ /* 0x001fe200000006ff */
[----:B------:R-:W-:-:S03]  /*0740*/  FFMA R4, R27, R4, R12 ;  /* 0x000000041b047223 */ /* 0x000fc6000000000c */
[----:B------:R-:W-:Y:S01]  /*0750*/  LOP3.LUT R23, R23, 0x380, RZ, 0xc0, !PT ;  /* 0x0000038017177812 */ /* 0x000fe200078ec0ff */
[----:B------:R-:W-:-:S03]  /*0760*/  FFMA R9, R26, R5, R13 ;  /* 0x000000051a097223 */ /* 0x000fc6000000000d */
[----:B------:R-:W-:Y:S01]  /*0770*/  LOP3.LUT R12, R23, 0x20, RZ, 0xfc, !PT ;  /* 0x00000020170c7812 */ /* 0x000fe200078efcff */
[----:B------:R-:W-:Y:S01]  /*0780*/  FFMA R5, R17, R5, R13 ;  /* 0x0000000511057223 */ /* 0x000fe2000000000d */
[C---:B------:R-:W-:Y:S02]  /*0790*/  LOP3.LUT R28, R23.reuse, R22, RZ, 0xfc, !PT ;  /* 0x00000016171c7212 */ /* 0x040fe400078efcff */
[C---:B------:R-:W-:Y:S02]  /*07a0*/  LOP3.LUT R26, R23.reuse, 0x40, RZ, 0xfc, !PT ;  /* 0x00000040171a7812 */ /* 0x040fe400078efcff */
[----:B------:R-:W-:Y:S02]  /*07b0*/  LEA.HI R13, R12, UR4, RZ, 0x1d ;  /* 0x000000040c0d7c11 */ /* 0x000fe4000f8fe8ff */
[C---:B------:R-:W-:Y:S02]  /*07c0*/  LOP3.LUT R27, R23.reuse, 0x60, RZ, 0xfc, !PT ;  /* 0x00000060171b7812 */ /* 0x040fe400078efcff */
[----:B------:R-:W-:Y:S01]  /*07d0*/  LEA.HI R17, R23, UR4, RZ, 0x1d ;  /* 0x0000000417117c11 */ /* 0x000fe2000f8fe8ff */
[----:B------:R-:W-:Y:S01]  /*07e0*/  FMUL R12, R19, R24 ;  /* 0x00000018130c7220 */ /* 0x000fe20000400000 */
[----:B------:R-:W-:Y:S01]  /*07f0*/  LEA.HI R23, R26, UR4, RZ, 0x1d ;  /* 0x000000041a177c11 */ /* 0x000fe2000f8fe8ff */
[----:B------:R-:W-:-:S02]  /*0800*/  IMAD R26, R28, 0x4, R13 ;  /* 0x000000041c1a7824 */ /* 0x000fc400078e020d */
[-C--:B------:R-:W-:Y:S01]  /*0810*/  FMUL R13, R18, R25.reuse ;  /* 0x00000019120d7220 */ /* 0x080fe20000400000 */
[----:B------:R-:W-:Y:S01]  /*0820*/  FMUL R24, R11, R24 ;  /* 0x000000180b187220 */ /* 0x000fe20000400000 */
[----:B------:R-:W-:Y:S01]  /*0830*/  SHF.R.U32.HI R11, RZ, 0x1, R21 ;  /* 0x00000001ff0b7819 */ /* 0x000fe20000011615 */
[----:B------:R-:W-:Y:S01]  /*0840*/  FMUL R25, R10, R25 ;  /* 0x000000190a197220 */ /* 0x000fe20000400000 */
[----:B------:R-:W-:Y:S01]  /*0850*/  LEA.HI R27, R27, UR4, RZ, 0x1d ;  /* 0x000000041b1b7c11 */ /* 0x000fe2000f8fe8ff */
[-CC-:B------:R-:W-:Y:S01]  /*0860*/  FFMA R10, R13, R6.reuse, R14.reuse ;  /* 0x000000060d0a7223 */ /* 0x180fe2000000000e */
[C---:B------:R-:W-:Y:S02]  /*0870*/  LEA R17, R28.reuse, R17, 0x2 ;  /* 0x000000111c117211 */ /* 0x040fe400078e10ff */
[----:B------:R-:W-:Y:S02]  /*0880*/  LEA R23, R28, R23, 0x2 ;  /* 0x000000171c177211 */ /* 0x000fe400078e10ff */
[----:B------:R-:W-:Y:S01]  /*0890*/  LOP3.LUT R13, R11, 0x3c, RZ, 0xc0, !PT ;  /* 0x0000003c0b0d7812 */ /* 0x000fe200078ec0ff */
[----:B------:R-:W-:Y:S01]  /*08a0*/  FFMA R11, R12, R7, R15 ;  /* 0x000000070c0b7223 */ /* 0x000fe2000000000f */
[----:B------:R-:W-:Y:S01]  /*08b0*/  LEA R28, R28, R27, 0x2 ;  /* 0x0000001b1c1c7211 */ /* 0x000fe200078e10ff */
[----:B------:R-:W-:Y:S01]  /*08c0*/  STS [R17], R8 ;  /* 0x0000000811007388 */ /* 0x000fe20000000800 */
[----:B------:R-:W-:Y:S01]  /*08d0*/  FFMA R6, R25, R6, R14 ;  /* 0x0000000619067223 */ /* 0x000fe2000000000e */
[----:B------:R-:W-:-:S02]  /*08e0*/  IMAD.SHL.U32 R18, R21, 0x4, RZ ;  /* 0x0000000415127824 */ /* 0x000fc400078e00ff */
[----:B------:R-:W-:Y:S01]  /*08f0*/  FFMA R7, R24, R7, R15 ;  /* 0x0000000718077223 */ /* 0x000fe2000000000f */
[----:B------:R-:W-:Y:S01]  /*0900*/  STS [R26+0x80], R9 ;  /* 0x000080091a007388 */ /* 0x000fe20000000800 */
[----:B------:R-:W-:Y:S01]  /*0910*/  IADD3 R13, R13, UR4, RZ ;  /* 0x000000040d0d7c10 */ /* 0x000fe2000fffe0ff */
[----:B------:R-:W0:Y:S02]  /*0920*/  LDC.64 R24, c[0x0][0x238] ;  /* 0x00008e00ff187b82 */ /* 0x000e240000000a00 */
[----:B------:R-:W-:Y:S01]  /*0930*/  STS [R23+0x100], R10 ;  /* 0x0001000a17007388 */ /* 0x000fe20000000800 */
[----:B------:R-:W-:-:S03]  /*0940*/  LOP3.LUT R18, R18, 0x1fc, RZ, 0xc0, !PT ;  /* 0x000001fc12127812 */ /* 0x000fc600078ec0ff */
[----:B------:R-:W-:Y:S04]  /*0950*/  STS [R28+0x180], R11 ;  /* 0x0001800b1c007388 */ /* 0x000fe80000000800 */
[----:B------:R1:W-:Y:S04]  /*0960*/  STS [R17+0x40], R4 ;  /* 0x0000400411007388 */ /* 0x0003e80000000800 */
[----:B------:R2:W-:Y:S04]  /*0970*/  STS [R26+0xc0], R5 ;  /* 0x0000c0051a007388 */ /* 0x0005e80000000800 */
[----:B------:R-:W-:Y:S01]  /*0980*/  STS [R23+0x140], R6 ;  /* 0x0001400617007388 */ /* 0x000fe20000000800 */
[----:B------:R-:W-:-:S03]  /*0990*/  LOP3.LUT R21, R18, 0x200, RZ, 0xfc, !PT ;  /* 0x0000020012157812 */ /* 0x000fc600078efcff */
[----:B------:R-:W-:Y:S01]  /*09a0*/  STS [R28+0x1c0], R7 ;  /* 0x0001c0071c007388 */ /* 0x000fe20000000800 */
[----:B------:R-:W-:-:S04]  /*09b0*/  SHF.R.U32.HI R21, RZ, 0x3, R21 ;  /* 0x00000003ff157819 */ /* 0x000fc80000011615 */
[----:B------:R-:W-:-:S05]  /*09c0*/  LOP3.LUT R21, R21, 0x7c, RZ, 0xc0, !PT ;  /* 0x0000007c15157812 */ /* 0x000fca00078ec0ff */
[----:B------:R-:W-:Y:S01]  /*09d0*/  VIADD R21, R21, UR4 ;  /* 0x0000000415157c36 */ /* 0x000fe20008000000 */
[----:B------:R-:W-:Y:S01]  /*09e0*/  LEA R19, R18, R13, 0x2 ;  /* 0x0000000d12137211 */ /* 0x000fe200078e10ff */
[----:B------:R-:W-:Y:S01]  /*09f0*/  BAR.SYNC.DEFER_BLOCKING 0x0 ;  /* 0x0000000000007b1d */ /* 0x000fe20000010000 */
[----:B-1----:R-:W-:Y:S02]  /*0a00*/  SHF.L.U32 R17, R16, 0x2, RZ ;  /* 0x0000000210117819 */ /* 0x002fe400000006ff */
[----:B------:R-:W-:Y:S02]  /*0a10*/  LEA R27, R18, R21, 0x2 ;  /* 0x00000015121b7211 */ /* 0x000fe400078e10ff */
[----:B--2---:R-:W-:Y:S02]  /*0a20*/  LOP3.LUT R26, R20, 0x1c, R17, 0xf8, !PT ;  /* 0x0000001c141a7812 */ /* 0x004fe400078ef811 */
[----:B------:R-:W-:Y:S02]  /*0a30*/  LOP3.LUT R21, R3, R22, RZ, 0xfc, !PT ;  /* 0x0000001603157212 */ /* 0x000fe400078efcff */
[----:B------:R-:W-:Y:S01]  /*0a40*/  ISETP.GE.AND P0, PT, R26, 0x40, PT ;  /* 0x000000401a00780c */ /* 0x000fe20003f06270 */
[----:B------:R-:W-:Y:S04]  /*0a50*/  LDS R12, [R19] ;  /* 0x00000000130c7984 */ /* 0x000fe80000000800 */
[----:B------:R-:W-:Y:S04]  /*0a60*/  LDS R13, [R19+0x4] ;  /* 0x00000400130d7984 */ /* 0x000fe80000000800 */
[----:B------:R-:W-:Y:S04]  /*0a70*/  LDS R14, [R19+0x8] ;  /* 0x00000800130e7984 */ /* 0x000fe80000000800 */
[----:B------:R-:W1:Y:S04]  /*0a80*/  LDS R15, [R19+0xc] ;  /* 0x00000c00130f7984 */ /* 0x000e680000000800 */
[----:B------:R-:W-:Y:S04]  /*0a90*/  LDS R16, [R27+0x800] ;  /* 0x000800001b107984 */ /* 0x000fe80000000800 */
[----:B------:R-:W-:Y:S04]  /*0aa0*/  LDS R17, [R27+0x804] ;  /* 0x000804001b117984 */ /* 0x000fe80000000800 */
[----:B------:R-:W-:Y:S04]  /*0ab0*/  LDS R18, [R27+0x808] ;  /* 0x000808001b127984 */ /* 0x000fe80000000800 */
[----:B------:R2:W3:Y:S01]  /*0ac0*/  LDS R19, [R27+0x80c] ;  /* 0x00080c001b137984 */ /* 0x0004e20000000800 */
[----:B------:R-:W-:-:S02]  /*0ad0*/  ISETP.LT.AND P3, PT, R21, 0x80, !P0 ;  /* 0x000000801500780c */ /* 0x000fc40004761270 */
[----:B------:R-:W-:Y:S02]  /*0ae0*/  LEA R29, R21, R26, 0x6 ;  /* 0x0000001a151d7211 */ /* 0x000fe400078e30ff */
[----:B------:R-:W4:Y:S01]  /*0af0*/  LDC.64 R20, c[0x0][0x240] ;  /* 0x00009000ff147b82 */ /* 0x000f220000000a00 */
[----:B------:R-:W-:-:S04]  /*0b00*/  LOP3.LUT R3, R3, 0x10, R22, 0xfe, !PT ;  /* 0x0000001003037812 */ /* 0x000fc800078efe16 */
[C---:B------:R-:W-:Y:S02]  /*0b10*/  ISETP.LT.AND P0, PT, R3.reuse, 0x80, !P0 ;  /* 0x000000800300780c */ /* 0x040fe40004701270 */
[----:B--2---:R-:W-:Y:S01]  /*0b20*/  LEA R27, R3, R26, 0x6 ;  /* 0x0000001a031b7211 */ /* 0x004fe200078e30ff */
[----:B------:R-:W2:Y:S01]  /*0b30*/  LDC.64 R22, c[0x0][0x248] ;  /* 0x00009200ff167b82 */ /* 0x000ea20000000a00 */
[----:B0-----:R-:W-:-:S04]  /*0b40*/  IMAD.WIDE R28, R29, 0x4, R24 ;  /* 0x000000041d1c7825 */ /* 0x001fc800078e0218 */
[----:B------:R-:W-:-:S03]  /*0b50*/  IMAD.WIDE R26, R27, 0x4, R24 ;  /* 0x000000041b1a7825 */ /* 0x000fc600078e0218 */
[----:B------:R-:W0:Y:S01]  /*0b60*/  LDC.64 R24, c[0x0][0x250] ;  /* 0x00009400ff187b82 */ /* 0x000e220000000a00 */
[----:B-1----:R1:W-:Y:S04]  /*0b70*/  @P3 STG.E.128 desc[UR6][R28.64], R12 ;  /* 0x0000000c1c003986 */ /* 0x0023e8000c101d06 */
[----:B---3--:R3:W-:Y:S03]  /*0b80*/  @P0 STG.E.128 desc[UR6][R26.64], R16 ;  /* 0x000000101a000986 */ /* 0x0087e6000c101d06 */
[----:B-1----:R-:W1:Y:S08]  /*0b90*/  LDC.64 R12, c[0x0][0x260] ;  /* 0x00009800ff0c7b82 */ /* 0x002e700000000a00 */
[----:B------:R-:W5:Y:S08]  /*0ba0*/  LDC.64 R14, c[0x0][0x268] ;  /* 0x00009a00ff0e7b82 */ /* 0x000f700000000a00 */
[----:B---3--:R-:W3:Y:S01]  /*0bb0*/  LDC.64 R26, c[0x0][0x258] ;  /* 0x00009600ff1a7b82 */ /* 0x008ee20000000a00 */
[----:B----4-:R-:W-:-:S04]  /*0bc0*/  IMAD.WIDE R18, R0, 0x4, R20 ;  /* 0x0000000400127825 */ /* 0x010fc800078e0214 */
[----:B------:R-:W-:Y:S01]  /*0bd0*/  IMAD.WIDE R20, R2, 0x4, R20 ;  /* 0x0000000402147825 */ /* 0x000fe200078e0214 */
[----:B------:R-:W-:Y:S02]  /*0be0*/  @P2 STG.E.128 desc[UR6][R18.64], R8 ;  /* 0x0000000812002986 */ /* 0x000fe4000c101d06 */
[----:B------:R-:W4:Y:S02]  /*0bf0*/  LDC.64 R16, c[0x0][0x278] ;  /* 0x00009e00ff107b82 */ /* 0x000f240000000a00 */
[----:B------:R0:W-:Y:S01]  /*0c00*/  @P1 STG.E.128 desc[UR6][R20.64], R4 ;  /* 0x0000000414001986 */ /* 0x0001e2000c101d06 */
[----:B--2---:R-:W-:-:S04]  /*0c10*/  IMAD.WIDE R28, R0, 0x4, R22 ;  /* 0x00000004001c7825 */ /* 0x004fc800078e0216 */
[----:B------:R-:W-:Y:S01]  /*0c20*/  IMAD.WIDE R22, R2, 0x4, R22 ;  /* 0x0000000402167825 */ /* 0x000fe200078e0216 */
[----:B0-----:R-:W0:Y:S01]  /*0c30*/  LDC.64 R20, c[0x0][0x270] ;  /* 0x00009c00ff147b82 */ /* 0x001e220000000a00 */
[----:B------:R2:W-:Y:S02]  /*0c40*/  @P2 STG.E.128 desc[UR6][R28.64], R8 ;  /* 0x000000081c002986 */ /* 0x0005e4000c101d06 */
[--C-:B---3--:R-:W-:Y:S02]  /*0c50*/  IMAD.WIDE R18, R0, 0x4, R26.reuse ;  /* 0x0000000400127825 */ /* 0x108fe400078e021a */
[----:B------:R1:W-:Y:S02]  /*0c60*/  @P1 STG.E.128 desc[UR6][R22.64], R4 ;  /* 0x0000000416001986 */ /* 0x0003e4000c101d06 */
[----:B------:R-:W-:-:S04]  /*0c70*/  IMAD.WIDE R26, R2, 0x4, R26 ;  /* 0x00000004021a7825 */ /* 0x000fc800078e021a */
[----:B--2---:R-:W-:-:S04]  /*0c80*/  IMAD.WIDE R28, R0, 0x4, R24 ;  /* 0x00000004001c7825 */ /* 0x004fc800078e0218 */
[----:B------:R-:W-:Y:S01]  /*0c90*/  IMAD.WIDE R24, R2, 0x4, R24 ;  /* 0x0000000402187825 */ /* 0x000fe200078e0218 */
[----:B------:R0:W-:Y:S03]  /*0ca0*/  @P2 STG.E.128 desc[UR6][R28.64], R8 ;  /* 0x000000081c002986 */ /* 0x0001e6000c101d06 */
[--C-:B-1----:R-:W-:Y:S01]  /*0cb0*/  IMAD.WIDE R22, R0, 0x4, R12.reuse ;  /* 0x0000000400167825 */ /* 0x102fe200078e020c */
[----:B------:R-:W-:Y:S03]  /*0cc0*/  @P1 STG.E.128 desc[UR6][R24.64], R4 ;  /* 0x0000000418001986 */ /* 0x000fe6000c101d06 */
[----:B------:R-:W-:Y:S01]  /*0cd0*/  IMAD.WIDE R12, R2, 0x4, R12 ;  /* 0x00000004020c7825 */ /* 0x000fe200078e020c */
[----:B------:R5:W-:Y:S04]  /*0ce0*/  @P2 STG.E.128 desc[UR6][R18.64], R8 ;  /* 0x0000000812002986 */ /* 0x000be8000c101d06 */
[----:B------:R1:W-:Y:S04]  /*0cf0*/  @P1 STG.E.128 desc[UR6][R26.64], R4 ;  /* 0x000000041a001986 */ /* 0x0003e8000c101d06 */
[----:B------:R1:W-:Y:S01]  /*0d00*/  @P2 STG.E.128 desc[UR6][R22.64], R8 ;  /* 0x0000000816002986 */ /* 0x0003e2000c101d06 */
[----:B0-----:R-:W-:-:S03]  /*0d10*/  IMAD.WIDE R28, R0, 0x4, R20 ;  /* 0x00000004001c7825 */ /* 0x001fc600078e0214 */
[----:B------:R1:W-:Y:S01]  /*0d20*/  @P1 STG.E.128 desc[UR6][R12.64], R4 ;  /* 0x000000040c001986 */ /* 0x0003e2000c101d06 */
[----:B------:R-:W-:-:S04]  /*0d30*/  IMAD.WIDE R20, R2, 0x4, R20 ;  /* 0x0000000402147825 */ /* 0x000fc800078e0214 */
[----:B-----5:R-:W-:-:S04]  /*0d40*/  IMAD.WIDE R18, R0, 0x4, R14 ;  /* 0x0000000400127825 */ /* 0x020fc800078e020e */
[----:B------:R-:W-:Y:S01]  /*0d50*/  IMAD.WIDE R14, R2, 0x4, R14 ;  /* 0x00000004020e7825 */ /* 0x000fe200078e020e */
[----:B------:R1:W-:Y:S03]  /*0d60*/  @P2 STG.E.128 desc[UR6][R18.64], R8 ;  /* 0x0000000812002986 */ /* 0x0003e6000c101d06 */
[--C-:B----4-:R-:W-:Y:S01]  /*0d70*/  IMAD.WIDE R24, R0, 0x4, R16.reuse ;  /* 0x0000000400187825 */ /* 0x110fe200078e0210 */
[----:B------:R1:W-:Y:S04]  /*0d80*/  @P1 STG.E.128 desc[UR6][R14.64], R4 ;  /* 0x000000040e001986 */ /* 0x0003e8000c101d06 */
[----:B------:R1:W-:Y:S04]  /*0d90*/  @P2 STG.E.128 desc[UR6][R28.64], R8 ;  /* 0x000000081c002986 */ /* 0x0003e8000c101d06 */
[----:B------:R1:W-:Y:S01]  /*0da0*/  @P1 STG.E.128 desc[UR6][R20.64], R4 ;  /* 0x0000000414001986 */ /* 0x0003e2000c101d06 */
[----:B------:R-:W-:-:S03]  /*0db0*/  IMAD.WIDE R2, R2, 0x4, R16 ;  /* 0x0000000402027825 */ /* 0x000fc600078e0210 */
[----:B------:R1:W-:Y:S01]  /*0dc0*/  @P2 STG.E.128 desc[UR6][R24.64], R8 ;  /* 0x0000000818002986 */ /* 0x0003e2000c101d06 */
[----:B------:R-:W-:Y:S05]  /*0dd0*/  @!P1 EXIT ;  /* 0x000000000000994d */ /* 0x000fea0003800000 */
[----:B------:R-:W-:Y:S01]  /*0de0*/  STG.E.128 desc[UR6][R2.64], R4 ;  /* 0x0000000402007986 */ /* 0x000fe2000c101d06 */
[----:B------:R-:W-:Y:S05]  /*0df0*/  EXIT ;  /* 0x000000000000794d */ /* 0x000fea0003800000 */
.L_x_0:
[----:B------:R-:W-:-:S00]  /*0e00*/  BRA `(.L_x_0) ;  /* 0xfffffffc00fc7947 */ /* 0x000fc0000383ffff */
[----:B------:R-:W-:-:S00]  /*0e10*/  NOP ;  /* 0x0000000000007918 */ /* 0x000fc00000000000 */
        /* <DEDUP_REMOVED lines=14> */
.L_x_1:


//--------------------- .nv.global.init           --------------------------
	.section	.nv.global.init,"aw",@progbits
.nv.global.init:
	.type		_$_str,@object
	.size		_$_str,(_$_str_$_2 - _$_str)
_$_str:
        /*0000*/ 	.byte	0x5f, 0x5f, 0x43, 0x55, 0x44, 0x41, 0x5f, 0x46, 0x54, 0x5a, 0x00
	.type		_$_str_$_2,@object
	.size		_$_str_$_2,(.L_1 - _$_str_$_2)
_$_str_$_2:
        /*000b*/ 	.byte	0x5f, 0x5f, 0x43, 0x55, 0x44, 0x41, 0x5f, 0x50, 0x52, 0x45, 0x43, 0x5f, 0x53, 0x51, 0x52, 0x54
        /*001b*/ 	.byte	0x00
.L_1:


//--------------------- .nv.shared.triton_poi_fused__native_batch_norm_legit_no_training_convolution_41 --------------------------
	.section	.nv.shared.triton_poi_fused__native_batch_norm_legit_no_training_convolution_41,"aw",@nobits
	.sectionflags	@""
	.align	16
	.zero		1024


//--------------------- .nv.constant0.triton_poi_fused__native_batch_norm_legit_no_training_convolution_41 --------------------------
	.section	.nv.constant0.triton_poi_fused__native_batch_norm_legit_no_training_convolution_41,"a",@progbits
	.sectionflags	@""
	.align	4
.nv.constant0.triton_poi_fused__native_batch_norm_legit_no_training_convolution_41:
	.zero		648
